//
// Generated by NVIDIA NVVM Compiler
//
// Compiler Build ID: CL-36424714
// Cuda compilation tools, release 13.0, V13.0.88
// Based on NVVM 20.0.0
//

.version 9.0
.target sm_100
.address_size 64

	// .globl	_Z20cudaVectorDotProductPiS_S_i

.visible .entry _Z20cudaVectorDotProductPiS_S_i(
	.param .u64 .ptr .align 1 _Z20cudaVectorDotProductPiS_S_i_param_0,
	.param .u64 .ptr .align 1 _Z20cudaVectorDotProductPiS_S_i_param_1,
	.param .u64 .ptr .align 1 _Z20cudaVectorDotProductPiS_S_i_param_2,
	.param .u32 _Z20cudaVectorDotProductPiS_S_i_param_3
)
{
	.reg .pred 	%p<12>;
	.reg .b32 	%r<117>;
	.reg .b64 	%rd<24>;

	ld.param.u64 	%rd8, [_Z20cudaVectorDotProductPiS_S_i_param_0];
	ld.param.u64 	%rd9, [_Z20cudaVectorDotProductPiS_S_i_param_1];
	ld.param.u64 	%rd10, [_Z20cudaVectorDotProductPiS_S_i_param_2];
	ld.param.u32 	%r33, [_Z20cudaVectorDotProductPiS_S_i_param_3];
	cvta.to.global.u64 	%rd1, %rd8;
	cvta.to.global.u64 	%rd11, %rd10;
	cvta.to.global.u64 	%rd12, %rd9;
	mov.u32 	%r34, %ctaid.x;
	mov.u32 	%r35, %ntid.x;
	mov.u32 	%r36, %tid.x;
	mad.lo.s32 	%r37, %r34, %r35, %r36;
	mul.wide.s32 	%rd13, %r37, 4;
	add.s64 	%rd14, %rd12, %rd13;
	ld.global.u32 	%r38, [%rd14];
	add.s64 	%rd15, %rd11, %rd13;
	ld.global.u32 	%r39, [%rd15];
	mul.lo.s32 	%r40, %r39, %r38;
	add.s64 	%rd16, %rd1, %rd13;
	st.global.u32 	[%rd16], %r40;
	bar.sync 	0;
	setp.ne.s32 	%p1, %r37, 0;
	setp.lt.s32 	%p2, %r33, 2;
	or.pred  	%p3, %p1, %p2;
	@%p3 bra 	$L__BB0_15;
	ld.global.u32 	%r116, [%rd1];
	add.s32 	%r2, %r33, -1;
	add.s32 	%r43, %r33, -2;
	and.b32  	%r3, %r2, 15;
	setp.lt.u32 	%p4, %r43, 15;
	mov.b32 	%r110, 1;
	@%p4 bra 	$L__BB0_5;
	and.b32  	%r45, %r2, -16;
	neg.s32 	%r103, %r45;
	add.s64 	%rd22, %rd1, 32;
	mov.b32 	%r102, 0;
$L__BB0_3:
	.pragma "nounroll";
	ld.global.u32 	%r46, [%rd22+-28];
	add.s32 	%r47, %r116, %r46;
	ld.global.u32 	%r48, [%rd22+-24];
	add.s32 	%r49, %r47, %r48;
	ld.global.u32 	%r50, [%rd22+-20];
	add.s32 	%r51, %r49, %r50;
	ld.global.u32 	%r52, [%rd22+-16];
	add.s32 	%r53, %r51, %r52;
	ld.global.u32 	%r54, [%rd22+-12];
	add.s32 	%r55, %r53, %r54;
	ld.global.u32 	%r56, [%rd22+-8];
	add.s32 	%r57, %r55, %r56;
	ld.global.u32 	%r58, [%rd22+-4];
	add.s32 	%r59, %r57, %r58;
	ld.global.u32 	%r60, [%rd22];
	add.s32 	%r61, %r59, %r60;
	ld.global.u32 	%r62, [%rd22+4];
	add.s32 	%r63, %r61, %r62;
	ld.global.u32 	%r64, [%rd22+8];
	add.s32 	%r65, %r63, %r64;
	ld.global.u32 	%r66, [%rd22+12];
	add.s32 	%r67, %r65, %r66;
	ld.global.u32 	%r68, [%rd22+16];
	add.s32 	%r69, %r67, %r68;
	ld.global.u32 	%r70, [%rd22+20];
	add.s32 	%r71, %r69, %r70;
	ld.global.u32 	%r72, [%rd22+24];
	add.s32 	%r73, %r71, %r72;
	ld.global.u32 	%r74, [%rd22+28];
	add.s32 	%r75, %r73, %r74;
	ld.global.u32 	%r76, [%rd22+32];
	add.s32 	%r116, %r75, %r76;
	add.s32 	%r103, %r103, 16;
	add.s32 	%r102, %r102, 16;
	add.s64 	%rd22, %rd22, 64;
	setp.ne.s32 	%p5, %r103, 0;
	@%p5 bra 	$L__BB0_3;
	add.s32 	%r110, %r102, 1;
$L__BB0_5:
	setp.eq.s32 	%p6, %r3, 0;
	@%p6 bra 	$L__BB0_14;
	and.b32  	%r15, %r2, 7;
	setp.lt.u32 	%p7, %r3, 8;
	@%p7 bra 	$L__BB0_8;
	mul.wide.u32 	%rd17, %r110, 4;
	add.s64 	%rd18, %rd1, %rd17;
	ld.global.u32 	%r78, [%rd18];
	add.s32 	%r79, %r116, %r78;
	ld.global.u32 	%r80, [%rd18+4];
	add.s32 	%r81, %r79, %r80;
	ld.global.u32 	%r82, [%rd18+8];
	add.s32 	%r83, %r81, %r82;
	ld.global.u32 	%r84, [%rd18+12];
	add.s32 	%r85, %r83, %r84;
	ld.global.u32 	%r86, [%rd18+16];
	add.s32 	%r87, %r85, %r86;
	ld.global.u32 	%r88, [%rd18+20];
	add.s32 	%r89, %r87, %r88;
	ld.global.u32 	%r90, [%rd18+24];
	add.s32 	%r91, %r89, %r90;
	ld.global.u32 	%r92, [%rd18+28];
	add.s32 	%r116, %r91, %r92;
	add.s32 	%r110, %r110, 8;
$L__BB0_8:
	setp.eq.s32 	%p8, %r15, 0;
	@%p8 bra 	$L__BB0_14;
	and.b32  	%r21, %r2, 3;
	setp.lt.u32 	%p9, %r15, 4;
	@%p9 bra 	$L__BB0_11;
	mul.wide.u32 	%rd19, %r110, 4;
	add.s64 	%rd20, %rd1, %rd19;
	ld.global.u32 	%r94, [%rd20];
	add.s32 	%r95, %r116, %r94;
	ld.global.u32 	%r96, [%rd20+4];
	add.s32 	%r97, %r95, %r96;
	ld.global.u32 	%r98, [%rd20+8];
	add.s32 	%r99, %r97, %r98;
	ld.global.u32 	%r100, [%rd20+12];
	add.s32 	%r116, %r99, %r100;
	add.s32 	%r110, %r110, 4;
$L__BB0_11:
	setp.eq.s32 	%p10, %r21, 0;
	@%p10 bra 	$L__BB0_14;
	mul.wide.u32 	%rd21, %r110, 4;
	add.s64 	%rd23, %rd1, %rd21;
	neg.s32 	%r114, %r21;
$L__BB0_13:
	.pragma "nounroll";
	ld.global.u32 	%r101, [%rd23];
	add.s32 	%r116, %r116, %r101;
	add.s64 	%rd23, %rd23, 4;
	add.s32 	%r114, %r114, 1;
	setp.ne.s32 	%p11, %r114, 0;
	@%p11 bra 	$L__BB0_13;
$L__BB0_14:
	st.global.u32 	[%rd1], %r116;
$L__BB0_15:
	ret;

}


// ===== COMPILED SASS (sm_100) =====

	.target	sm_100

	.elftype	@"ET_EXEC"


//--------------------- .note.nv.tkinfo           --------------------------
	.section	.note.nv.tkinfo,"",@"SHT_NOTE"
	.sectionflags	@"SHF_NOTE_NV_TKINFO"
	.tkinfo
        /*0018*/ 	.word	0x00000002
        /*0030*/ 	.string	""
        /*0030*/ 	.string	"ptxas"
        /*0030*/ 	.string	"Cuda compilation tools, release 13.0, V13.0.88"
        /*0030*/ 	.string	"Build cuda_13.0.r13.0/compiler.36424714_0"
        /*0030*/ 	.string	"-arch sm_100 -m 64 "



//--------------------- .note.nv.cuinfo           --------------------------
	.section	.note.nv.cuinfo,"",@"SHT_NOTE"
	.sectionflags	@"SHF_NOTE_NV_CUINFO"
        /*0018*/ 	.short	0x0002
        /*001a*/ 	.short	0x0064
        /*001c*/ 	.short	0x0082
	.zero		2


//--------------------- .nv.info                  --------------------------
	.section	.nv.info,"",@"SHT_CUDA_INFO"
	.align	4


	//----- nvinfo : EIATTR_REGCOUNT
	.align		4
        /*0000*/ 	.byte	0x04, 0x2f
        /*0002*/ 	.short	(.L_1 - .L_0)
	.align		4
.L_0:
        /*0004*/ 	.word	index@(_Z20cudaVectorDotProductPiS_S_i)
        /*0008*/ 	.word	0x0000001c


	//----- nvinfo : EIATTR_FRAME_SIZE
	.align		4
.L_1:
        /*000c*/ 	.byte	0x04, 0x11
        /*000e*/ 	.short	(.L_3 - .L_2)
	.align		4
.L_2:
        /*0010*/ 	.word	index@(_Z20cudaVectorDotProductPiS_S_i)
        /*0014*/ 	.word	0x00000000


	//----- nvinfo : EIATTR_MIN_STACK_SIZE
	.align		4
.L_3:
        /*0018*/ 	.byte	0x04, 0x12
        /*001a*/ 	.short	(.L_5 - .L_4)
	.align		4
.L_4:
        /*001c*/ 	.word	index@(_Z20cudaVectorDotProductPiS_S_i)
        /*0020*/ 	.word	0x00000000
.L_5:


//--------------------- .nv.compat                --------------------------
	.section	.nv.compat,"",@"SHT_CUDA_COMPAT_INFO"
	.align	4
        /*0000*/ 	.byte	0x02, 0x09, 0x00, 0x00, 0x02, 0x02, 0x01, 0x00, 0x02, 0x05, 0x05, 0x00, 0x03, 0x07, 0x01, 0x01
        /*0010*/ 	.byte	0x02, 0x03, 0x00, 0x00, 0x02, 0x06, 0x01, 0x00, 0x04, 0x0b, 0x08, 0x00, 0x09, 0x00, 0x00, 0x00
        /*0020*/ 	.byte	0x00, 0x00, 0x00, 0x00


//--------------------- .nv.info._Z20cudaVectorDotProductPiS_S_i --------------------------
	.section	.nv.info._Z20cudaVectorDotProductPiS_S_i,"",@"SHT_CUDA_INFO"
	.sectionflags	@""
	.align	4


	//----- nvinfo : EIATTR_CUDA_API_VERSION
	.align		4
        /*0000*/ 	.byte	0x04, 0x37
        /*0002*/ 	.short	(.L_7 - .L_6)
.L_6:
        /*0004*/ 	.word	0x00000082


	//----- nvinfo : EIATTR_KPARAM_INFO
	.align		4
.L_7:
        /*0008*/ 	.byte	0x04, 0x17
        /*000a*/ 	.short	(.L_9 - .L_8)
.L_8:
        /*000c*/ 	.word	0x00000000
        /*0010*/ 	.short	0x0003
        /*0012*/ 	.short	0x0018
        /*0014*/ 	.byte	0x00, 0xf0, 0x11, 0x00


	//----- nvinfo : EIATTR_KPARAM_INFO
	.align		4
.L_9:
        /*0018*/ 	.byte	0x04, 0x17
        /*001a*/ 	.short	(.L_11 - .L_10)
.L_10:
        /*001c*/ 	.word	0x00000000
        /*0020*/ 	.short	0x0002
        /*0022*/ 	.short	0x0010
        /*0024*/ 	.byte	0x00, 0xf5, 0x21, 0x00


	//----- nvinfo : EIATTR_KPARAM_INFO
	.align		4
.L_11:
        /*0028*/ 	.byte	0x04, 0x17
        /*002a*/ 	.short	(.L_13 - .L_12)
.L_12:
        /*002c*/ 	.word	0x00000000
        /*0030*/ 	.short	0x0001
        /*0032*/ 	.short	0x0008
        /*0034*/ 	.byte	0x00, 0xf5, 0x21, 0x00


	//----- nvinfo : EIATTR_KPARAM_INFO
	.align		4
.L_13:
        /*0038*/ 	.byte	0x04, 0x17
        /*003a*/ 	.short	(.L_15 - .L_14)
.L_14:
        /*003c*/ 	.word	0x00000000
        /*0040*/ 	.short	0x0000
        /*0042*/ 	.short	0x0000
        /*0044*/ 	.byte	0x00, 0xf5, 0x21, 0x00


	//----- nvinfo : EIATTR_SPARSE_MMA_MASK
	.align		4
.L_15:
        /*0048*/ 	.byte	0x03, 0x50
        /*004a*/ 	.short	0x0000


	//----- nvinfo : EIATTR_MAXREG_COUNT
	.align		4
        /*004c*/ 	.byte	0x03, 0x1b
        /*004e*/ 	.short	0x00ff


	//----- nvinfo : EIATTR_NUM_BARRIERS
	.align		4
        /*0050*/ 	.byte	0x02, 0x4c
        /*0052*/ 	.byte	0x01
	.zero		1


	//----- nvinfo : EIATTR_MERCURY_ISA_VERSION
	.align		4
        /*0054*/ 	.byte	0x03, 0x5f
        /*0056*/ 	.short	0x0101


	//----- nvinfo : EIATTR_VRC_CTA_INIT_COUNT
	.align		4
        /*0058*/ 	.byte	0x02, 0x4a
	.zero		1
	.zero		1


	//----- nvinfo : EIATTR_EXIT_INSTR_OFFSETS
	.align		4
        /*005c*/ 	.byte	0x04, 0x1c
        /*005e*/ 	.short	(.L_17 - .L_16)


	//   ....[0]....
.L_16:
        /*0060*/ 	.word	0x00000140


	//   ....[1]....
        /*0064*/ 	.word	0x00000730


	//----- nvinfo : EIATTR_CBANK_PARAM_SIZE
	.align		4
.L_17:
        /*0068*/ 	.byte	0x03, 0x19
        /*006a*/ 	.short	0x001c


	//----- nvinfo : EIATTR_PARAM_CBANK
	.align		4
        /*006c*/ 	.byte	0x04, 0x0a
        /*006e*/ 	.short	(.L_19 - .L_18)
	.align		4
.L_18:
        /*0070*/ 	.word	index@(.nv.constant0._Z20cudaVectorDotProductPiS_S_i)
        /*0074*/ 	.short	0x0380
        /*0076*/ 	.short	0x001c


	//----- nvinfo : EIATTR_SW_WAR
	.align		4
.L_19:
        /*0078*/ 	.byte	0x04, 0x36
        /*007a*/ 	.short	(.L_21 - .L_20)
.L_20:
        /*007c*/ 	.word	0x00000008
.L_21:


//--------------------- .nv.callgraph             --------------------------
	.section	.nv.callgraph,"",@"SHT_CUDA_CALLGRAPH"
	.align	4
	.sectionentsize	8
	.align		4
        /*0000*/ 	.word	0x00000000
	.align		4
        /*0004*/ 	.word	0xffffffff
	.align		4
        /*0008*/ 	.word	0x00000000
	.align		4
        /*000c*/ 	.word	0xfffffffe
	.align		4
        /*0010*/ 	.word	0x00000000
	.align		4
        /*0014*/ 	.word	0xfffffffd
	.align		4
        /*0018*/ 	.word	0x00000000
	.align		4
        /*001c*/ 	.word	0xfffffffc


//--------------------- .text._Z20cudaVectorDotProductPiS_S_i --------------------------
	.section	.text._Z20cudaVectorDotProductPiS_S_i,"ax",@progbits
	.align	128
        .global         _Z20cudaVectorDotProductPiS_S_i
        .type           _Z20cudaVectorDotProductPiS_S_i,@function
        .size           _Z20cudaVectorDotProductPiS_S_i,(.L_x_7 - _Z20cudaVectorDotProductPiS_S_i)
        .other          _Z20cudaVectorDotProductPiS_S_i,@"STO_CUDA_ENTRY STV_DEFAULT"
_Z20cudaVectorDotProductPiS_S_i:
.text._Z20cudaVectorDotProductPiS_S_i:
[----:B------:R-:W-:Y:S01]  /*0000*/  LDC R1, c[0x0][0x37c] ;  /* 0x0000df00ff017b82 */ /* 0x000fe20000000800 */
[----:B------:R-:W0:Y:S07]  /*0010*/  S2R R0, SR_TID.X ;  /* 0x0000000000007919 */ /* 0x000e2e0000002100 */
[----:B------:R-:W0:Y:S01]  /*0020*/  S2UR UR4, SR_CTAID.X ;  /* 0x00000000000479c3 */ /* 0x000e220000002500 */
[----:B------:R-:W1:Y:S07]  /*0030*/  LDCU.64 UR6, c[0x0][0x358] ;  /* 0x00006b00ff0677ac */ /* 0x000e6e0008000a00 */
[----:B------:R-:W0:Y:S08]  /*0040*/  LDC R9, c[0x0][0x360] ;  /* 0x0000d800ff097b82 */ /* 0x000e300000000800 */
[----:B------:R-:W2:Y:S08]  /*0050*/  LDC.64 R4, c[0x0][0x388] ;  /* 0x0000e200ff047b82 */ /* 0x000eb00000000a00 */
[----:B------:R-:W3:Y:S01]  /*0060*/  LDC.64 R6, c[0x0][0x390] ;  /* 0x0000e400ff067b82 */ /* 0x000ee20000000a00 */
[----:B0-----:R-:W-:-:S07]  /*0070*/  IMAD R9, R9, UR4, R0 ;  /* 0x0000000409097c24 */ /* 0x001fce000f8e0200 */
[----:B------:R-:W0:Y:S01]  /*0080*/  LDC R10, c[0x0][0x398] ;  /* 0x0000e600ff0a7b82 */ /* 0x000e220000000800 */
[----:B--2---:R-:W-:-:S07]  /*0090*/  IMAD.WIDE R4, R9, 0x4, R4 ;  /* 0x0000000409047825 */ /* 0x004fce00078e0204 */
[----:B------:R-:W2:Y:S01]  /*00a0*/  LDC.64 R2, c[0x0][0x380] ;  /* 0x0000e000ff027b82 */ /* 0x000ea20000000a00 */
[----:B-1----:R-:W4:Y:S01]  /*00b0*/  LDG.E R4, desc[UR6][R4.64] ;  /* 0x0000000604047981 */ /* 0x002f22000c1e1900 */
[----:B---3--:R-:W-:-:S06]  /*00c0*/  IMAD.WIDE R6, R9, 0x4, R6 ;  /* 0x0000000409067825 */ /* 0x008fcc00078e0206 */
[----:B------:R-:W4:Y:S01]  /*00d0*/  LDG.E R7, desc[UR6][R6.64] ;  /* 0x0000000606077981 */ /* 0x000f22000c1e1900 */
[----:B0-----:R-:W-:-:S04]  /*00e0*/  ISETP.GE.AND P0, PT, R10, 0x2, PT ;  /* 0x000000020a00780c */ /* 0x001fc80003f06270 */
[C---:B------:R-:W-:Y:S01]  /*00f0*/  ISETP.NE.OR P0, PT, R9.reuse, RZ, !P0 ;  /* 0x000000ff0900720c */ /* 0x040fe20004705670 */
[----:B--2---:R-:W-:-:S04]  /*0100*/  IMAD.WIDE R8, R9, 0x4, R2 ;  /* 0x0000000409087825 */ /* 0x004fc800078e0202 */
[----:B----4-:R-:W-:-:S05]  /*0110*/  IMAD R11, R4, R7, RZ ;  /* 0x00000007040b7224 */ /* 0x010fca00078e02ff */
[----:B------:R0:W-:Y:S01]  /*0120*/  STG.E desc[UR6][R8.64], R11 ;  /* 0x0000000b08007986 */ /* 0x0001e2000c101906 */
[----:B------:R-:W-:Y:S06]  /*0130*/  BAR.SYNC.DEFER_BLOCKING 0x0 ;  /* 0x0000000000007b1d */ /* 0x000fec0000010000 */
[----:B------:R-:W-:Y:S05]  /*0140*/  @P0 EXIT ;  /* 0x000000000000094d */ /* 0x000fea0003800000 */
[----:B------:R-:W0:Y:S02]  /*0150*/  LDC.64 R4, c[0x0][0x380] ;  /* 0x0000e000ff047b82 */ /* 0x000e240000000a00 */
[----:B0-----:R0:W5:Y:S01]  /*0160*/  LDG.E R9, desc[UR6][R4.64] ;  /* 0x0000000604097981 */ /* 0x001162000c1e1900 */
[----:B------:R-:W-:Y:S02]  /*0170*/  VIADD R0, R10, 0xfffffffe ;  /* 0xfffffffe0a007836 */ /* 0x000fe40000000000 */
[----:B------:R-:W-:-:S03]  /*0180*/  IMAD.MOV.U32 R7, RZ, RZ, 0x1 ;  /* 0x00000001ff077424 */ /* 0x000fc600078e00ff */
[----:B------:R-:W-:Y:S01]  /*0190*/  ISETP.GE.U32.AND P0, PT, R0, 0xf, PT ;  /* 0x0000000f0000780c */ /* 0x000fe20003f06070 */
[----:B------:R-:W-:-:S05]  /*01a0*/  VIADD R0, R10, 0xffffffff ;  /* 0xffffffff0a007836 */ /* 0x000fca0000000000 */
[----:B------:R-:W-:-:S07]  /*01b0*/  LOP3.LUT R8, R0, 0xf, RZ, 0xc0, !PT ;  /* 0x0000000f00087812 */ /* 0x000fce00078ec0ff */
[----:B0-----:R-:W-:Y:S05]  /*01c0*/  @!P0 BRA `(.L_x_0) ;  /* 0x0000000000a08947 */ /* 0x001fea0003800000 */
[----:B------:R-:W0:Y:S01]  /*01d0*/  LDCU.64 UR4, c[0x0][0x380] ;  /* 0x00007000ff0477ac */ /* 0x000e220008000a00 */
[----:B------:R-:W-:Y:S01]  /*01e0*/  LOP3.LUT R15, R0, 0xfffffff0, RZ, 0xc0, !PT ;  /* 0xfffffff0000f7812 */ /* 0x000fe200078ec0ff */
[----:B------:R-:W-:-:S04]  /*01f0*/  IMAD.MOV.U32 R10, RZ, RZ, RZ ;  /* 0x000000ffff0a7224 */ /* 0x000fc800078e00ff */
[----:B------:R-:W-:Y:S01]  /*0200*/  IMAD.MOV R15, RZ, RZ, -R15 ;  /* 0x000000ffff0f7224 */ /* 0x000fe200078e0a0f */
[----:B0-----:R-:W-:-:S04]  /*0210*/  UIADD3 UR4, UP0, UPT, UR4, 0x20, URZ ;  /* 0x0000002004047890 */ /* 0x001fc8000ff1e0ff */
[----:B------:R-:W-:Y:S02]  /*0220*/  UIADD3.X UR5, UPT, UPT, URZ, UR5, URZ, UP0, !UPT ;  /* 0x00000005ff057290 */ /* 0x000fe400087fe4ff */
[----:B------:R-:W-:-:S04]  /*0230*/  IMAD.U32 R14, RZ, RZ, UR4 ;  /* 0x00000004ff0e7e24 */ /* 0x000fc8000f8e00ff */
[----:B------:R-:W-:-:S07]  /*0240*/  IMAD.U32 R7, RZ, RZ, UR5 ;  /* 0x00000005ff077e24 */ /* 0x000fce000f8e00ff */
.L_x_1:
[----:B------:R-:W-:-:S05]  /*0250*/  IMAD.MOV.U32 R6, RZ, RZ, R14 ;  /* 0x000000ffff067224 */ /* 0x000fca00078e000e */
[----:B------:R-:W2:Y:S04]  /*0260*/  LDG.E R20, desc[UR6][R6.64+-0x1c] ;  /* 0xffffe40606147981 */ /* 0x000ea8000c1e1900 */
[----:B------:R-:W2:Y:S04]  /*0270*/  LDG.E R21, desc[UR6][R6.64+-0x18] ;  /* 0xffffe80606157981 */ /* 0x000ea8000c1e1900 */
[----:B------:R-:W3:Y:S04]  /*0280*/  LDG.E R22, desc[UR6][R6.64+-0x14] ;  /* 0xffffec0606167981 */ /* 0x000ee8000c1e1900 */
[----:B------:R-:W3:Y:S04]  /*0290*/  LDG.E R23, desc[UR6][R6.64+-0x10] ;  /* 0xfffff00606177981 */ /* 0x000ee8000c1e1900 */
[----:B------:R-:W4:Y:S04]  /*02a0*/  LDG.E R24, desc[UR6][R6.64+-0xc] ;  /* 0xfffff40606187981 */ /* 0x000f28000c1e1900 */
        /* <DEDUP_REMOVED lines=8> */
[----:B------:R-:W4:Y:S01]  /*0330*/  LDG.E R13, desc[UR6][R6.64+0x18] ;  /* 0x00001806060d7981 */ /* 0x000f22000c1e1900 */
[----:B--2--5:R-:W-:-:S03]  /*0340*/  IADD3 R21, PT, PT, R21, R9, R20 ;  /* 0x0000000915157210 */ /* 0x024fc60007ffe014 */
[----:B------:R-:W2:Y:S04]  /*0350*/  LDG.E R9, desc[UR6][R6.64+0x1c] ;  /* 0x00001c0606097981 */ /* 0x000ea8000c1e1900 */
[----:B------:R0:W2:Y:S01]  /*0360*/  LDG.E R20, desc[UR6][R6.64+0x20] ;  /* 0x0000200606147981 */ /* 0x0000a2000c1e1900 */
[----:B------:R-:W-:Y:S01]  /*0370*/  VIADD R15, R15, 0x10 ;  /* 0x000000100f0f7836 */ /* 0x000fe20000000000 */
[----:B---3--:R-:W-:Y:S01]  /*0380*/  IADD3 R21, PT, PT, R23, R21, R22 ;  /* 0x0000001517157210 */ /* 0x008fe20007ffe016 */
[----:B------:R-:W-:-:S03]  /*0390*/  VIADD R10, R10, 0x10 ;  /* 0x000000100a0a7836 */ /* 0x000fc60000000000 */
[----:B------:R-:W-:Y:S02]  /*03a0*/  ISETP.NE.AND P0, PT, R15, RZ, PT ;  /* 0x000000ff0f00720c */ /* 0x000fe40003f05270 */
[----:B----4-:R-:W-:-:S04]  /*03b0*/  IADD3 R21, PT, PT, R25, R21, R24 ;  /* 0x0000001519157210 */ /* 0x010fc80007ffe018 */
[----:B------:R-:W-:-:S04]  /*03c0*/  IADD3 R18, PT, PT, R18, R21, R19 ;  /* 0x0000001512127210 */ /* 0x000fc80007ffe013 */
[----:B------:R-:W-:-:S04]  /*03d0*/  IADD3 R16, PT, PT, R16, R18, R17 ;  /* 0x0000001210107210 */ /* 0x000fc80007ffe011 */
[----:B------:R-:W-:Y:S02]  /*03e0*/  IADD3 R11, PT, PT, R14, R16, R11 ;  /* 0x000000100e0b7210 */ /* 0x000fe40007ffe00b */
[----:B------:R-:W-:-:S05]  /*03f0*/  IADD3 R14, P1, PT, R6, 0x40, RZ ;  /* 0x00000040060e7810 */ /* 0x000fca0007f3e0ff */
[----:B0-----:R-:W-:Y:S01]  /*0400*/  IMAD.X R7, RZ, RZ, R7, P1 ;  /* 0x000000ffff077224 */ /* 0x001fe200008e0607 */
[----:B------:R-:W-:-:S04]  /*0410*/  IADD3 R11, PT, PT, R13, R11, R12 ;  /* 0x0000000b0d0b7210 */ /* 0x000fc80007ffe00c */
[----:B--2---:R-:W-:Y:S01]  /*0420*/  IADD3 R9, PT, PT, R20, R11, R9 ;  /* 0x0000000b14097210 */ /* 0x004fe20007ffe009 */
[----:B------:R-:W-:Y:S06]  /*0430*/  @P0 BRA `(.L_x_1) ;  /* 0xfffffffc00840947 */ /* 0x000fec000383ffff */
[----:B------:R-:W-:-:S07]  /*0440*/  VIADD R7, R10, 0x1 ;  /* 0x000000010a077836 */ /* 0x000fce0000000000 */
.L_x_0:
[----:B------:R-:W-:-:S13]  /*0450*/  ISETP.NE.AND P0, PT, R8, RZ, PT ;  /* 0x000000ff0800720c */ /* 0x000fda0003f05270 */
[----:B------:R-:W-:Y:S05]  /*0460*/  @!P0 BRA `(.L_x_2) ;  /* 0x0000000000ac8947 */ /* 0x000fea0003800000 */
[----:B------:R-:W-:Y:S02]  /*0470*/  ISETP.GE.U32.AND P0, PT, R8, 0x8, PT ;  /* 0x000000080800780c */ /* 0x000fe40003f06070 */
[----:B------:R-:W-:-:S04]  /*0480*/  LOP3.LUT R18, R0, 0x7, RZ, 0xc0, !PT ;  /* 0x0000000700127812 */ /* 0x000fc800078ec0ff */
[----:B------:R-:W-:-:S07]  /*0490*/  ISETP.NE.AND P1, PT, R18, RZ, PT ;  /* 0x000000ff1200720c */ /* 0x000fce0003f25270 */
[----:B------:R-:W-:Y:S06]  /*04a0*/  @!P0 BRA `(.L_x_3) ;  /* 0x0000000000388947 */ /* 0x000fec0003800000 */
[----:B------:R-:W-:-:S05]  /*04b0*/  IMAD.WIDE.U32 R10, R7, 0x4, R2 ;  /* 0x00000004070a7825 */ /* 0x000fca00078e0002 */
[----:B------:R-:W2:Y:S04]  /*04c0*/  LDG.E R6, desc[UR6][R10.64] ;  /* 0x000000060a067981 */ /* 0x000ea8000c1e1900 */
[----:B------:R-:W2:Y:S04]  /*04d0*/  LDG.E R8, desc[UR6][R10.64+0x4] ;  /* 0x000004060a087981 */ /* 0x000ea8000c1e1900 */
[----:B------:R-:W3:Y:S04]  /*04e0*/  LDG.E R13, desc[UR6][R10.64+0x8] ;  /* 0x000008060a0d7981 */ /* 0x000ee8000c1e1900 */
[----:B------:R-:W3:Y:S04]  /*04f0*/  LDG.E R12, desc[UR6][R10.64+0xc] ;  /* 0x00000c060a0c7981 */ /* 0x000ee8000c1e1900 */
[----:B------:R-:W4:Y:S04]  /*0500*/  LDG.E R15, desc[UR6][R10.64+0x10] ;  /* 0x000010060a0f7981 */ /* 0x000f28000c1e1900 */
[----:B------:R-:W4:Y:S04]  /*0510*/  LDG.E R14, desc[UR6][R10.64+0x14] ;  /* 0x000014060a0e7981 */ /* 0x000f28000c1e1900 */
[----:B------:R-:W4:Y:S04]  /*0520*/  LDG.E R17, desc[UR6][R10.64+0x18] ;  /* 0x000018060a117981 */ /* 0x000f28000c1e1900 */
[----:B------:R-:W4:Y:S01]  /*0530*/  LDG.E R16, desc[UR6][R10.64+0x1c] ;  /* 0x00001c060a107981 */ /* 0x000f22000c1e1900 */
[----:B------:R-:W-:Y:S01]  /*0540*/  VIADD R7, R7, 0x8 ;  /* 0x0000000807077836 */ /* 0x000fe20000000000 */
[----:B--2--5:R-:W-:-:S04]  /*0550*/  IADD3 R6, PT, PT, R8, R9, R6 ;  /* 0x0000000908067210 */ /* 0x024fc80007ffe006 */
[----:B---3--:R-:W-:-:S04]  /*0560*/  IADD3 R6, PT, PT, R12, R6, R13 ;  /* 0x000000060c067210 */ /* 0x008fc80007ffe00d */
[----:B----4-:R-:W-:-:S04]  /*0570*/  IADD3 R6, PT, PT, R14, R6, R15 ;  /* 0x000000060e067210 */ /* 0x010fc80007ffe00f */
[----:B------:R-:W-:-:S07]  /*0580*/  IADD3 R9, PT, PT, R16, R6, R17 ;  /* 0x0000000610097210 */ /* 0x000fce0007ffe011 */
.L_x_3:
        /* <DEDUP_REMOVED lines=9> */
[----:B------:R-:W3:Y:S01]  /*0620*/  LDG.E R12, desc[UR6][R10.64+0xc] ;  /* 0x00000c060a0c7981 */ /* 0x000ee2000c1e1900 */
[----:B------:R-:W-:Y:S01]  /*0630*/  VIADD R7, R7, 0x4 ;  /* 0x0000000407077836 */ /* 0x000fe20000000000 */
[----:B--2--5:R-:W-:-:S04]  /*0640*/  IADD3 R6, PT, PT, R8, R9, R6 ;  /* 0x0000000908067210 */ /* 0x024fc80007ffe006 */
[----:B---3--:R-:W-:-:S07]  /*0650*/  IADD3 R9, PT, PT, R12, R6, R13 ;  /* 0x000000060c097210 */ /* 0x008fce0007ffe00d */
.L_x_4:
[----:B------:R-:W-:Y:S05]  /*0660*/  @!P1 BRA `(.L_x_2) ;  /* 0x00000000002c9947 */ /* 0x000fea0003800000 */
[----:B------:R-:W-:-:S04]  /*0670*/  IMAD.WIDE.U32 R2, R7, 0x4, R2 ;  /* 0x0000000407027825 */ /* 0x000fc800078e0002 */
[----:B------:R-:W-:Y:S02]  /*0680*/  IMAD.MOV R0, RZ, RZ, -R0 ;  /* 0x000000ffff007224 */ /* 0x000fe400078e0a00 */
[----:B------:R-:W-:-:S07]  /*0690*/  IMAD.MOV.U32 R6, RZ, RZ, R2 ;  /* 0x000000ffff067224 */ /* 0x000fce00078e0002 */
.L_x_5:
[----:B------:R-:W-:-:S06]  /*06a0*/  IMAD.MOV.U32 R2, RZ, RZ, R6 ;  /* 0x000000ffff027224 */ /* 0x000fcc00078e0006 */
[----:B------:R0:W2:Y:S01]  /*06b0*/  LDG.E R2, desc[UR6][R2.64] ;  /* 0x0000000602027981 */ /* 0x0000a2000c1e1900 */
[----:B------:R-:W-:Y:S01]  /*06c0*/  VIADD R0, R0, 0x1 ;  /* 0x0000000100007836 */ /* 0x000fe20000000000 */
[----:B------:R-:W-:-:S04]  /*06d0*/  IADD3 R6, P1, PT, R6, 0x4, RZ ;  /* 0x0000000406067810 */ /* 0x000fc80007f3e0ff */
[----:B------:R-:W-:Y:S01]  /*06e0*/  ISETP.NE.AND P0, PT, R0, RZ, PT ;  /* 0x000000ff0000720c */ /* 0x000fe20003f05270 */
[----:B0-----:R-:W-:Y:S02]  /*06f0*/  IMAD.X R3, RZ, RZ, R3, P1 ;  /* 0x000000ffff037224 */ /* 0x001fe400008e0603 */
[----:B--2--5:R-:W-:-:S10]  /*0700*/  IMAD.IADD R9, R2, 0x1, R9 ;  /* 0x0000000102097824 */ /* 0x024fd400078e0209 */
[----:B------:R-:W-:Y:S05]  /*0710*/  @P0 BRA `(.L_x_5) ;  /* 0xfffffffc00e00947 */ /* 0x000fea000383ffff */
.L_x_2:
[----:B-----5:R-:W-:Y:S01]  /*0720*/  STG.E desc[UR6][R4.64], R9 ;  /* 0x0000000904007986 */ /* 0x020fe2000c101906 */
[----:B------:R-:W-:Y:S05]  /*0730*/  EXIT ;  /* 0x000000000000794d */ /* 0x000fea0003800000 */
.L_x_6:
[----:B------:R-:W-:-:S00]  /*0740*/  BRA `(.L_x_6) ;  /* 0xfffffffc00fc7947 */ /* 0x000fc0000383ffff */
[----:B------:R-:W-:-:S00]  /*0750*/  NOP ;  /* 0x0000000000007918 */ /* 0x000fc00000000000 */
        /* <DEDUP_REMOVED lines=10> */
.L_x_7:


//--------------------- .nv.shared.reserved.0     --------------------------
	.section	.nv.shared.reserved.0,"aw",@nobits
	.weak		__nv_reservedSMEM_offset_0_alias
	.size		__nv_reservedSMEM_offset_0_alias, 0, 64
	.other		__nv_reservedSMEM_offset_0_alias,@"STO_CUDA_RESERVED_SHARED STV_DEFAULT"
__nv_reservedSMEM_offset_0_alias:
	.zero		0
	.zero		64


//--------------------- .nv.constant0._Z20cudaVectorDotProductPiS_S_i --------------------------
	.section	.nv.constant0._Z20cudaVectorDotProductPiS_S_i,"a",@progbits
	.sectionflags	@""
	.align	4
.nv.constant0._Z20cudaVectorDotProductPiS_S_i:
	.zero		924


//--------------------- SYMBOLS --------------------------

	.type		.nv.reservedSmem.offset0,@object
	.size		.nv.reservedSmem.offset0,0x4
